//
// Generated by NVIDIA NVVM Compiler
//
// Compiler Build ID: CL-36424714
// Cuda compilation tools, release 13.0, V13.0.88
// Based on NVVM 20.0.0
//

.version 9.0
.target sm_100
.address_size 64

	// .globl	_Z6kernelPiiiPKim
.extern .shared .align 16 .b8 smem[];

.visible .entry _Z6kernelPiiiPKim(
	.param .u64 .ptr .align 1 _Z6kernelPiiiPKim_param_0,
	.param .u32 _Z6kernelPiiiPKim_param_1,
	.param .u32 _Z6kernelPiiiPKim_param_2,
	.param .u64 .ptr .align 1 _Z6kernelPiiiPKim_param_3,
	.param .u64 _Z6kernelPiiiPKim_param_4
)
{
	.reg .pred 	%p<9>;
	.reg .b32 	%r<47>;
	.reg .b64 	%rd<22>;

	ld.param.u64 	%rd8, [_Z6kernelPiiiPKim_param_0];
	ld.param.u32 	%r13, [_Z6kernelPiiiPKim_param_1];
	ld.param.u32 	%r14, [_Z6kernelPiiiPKim_param_2];
	ld.param.u64 	%rd9, [_Z6kernelPiiiPKim_param_3];
	ld.param.u64 	%rd10, [_Z6kernelPiiiPKim_param_4];
	mov.u32 	%r15, %ctaid.x;
	mov.u32 	%r16, %ctaid.y;
	mov.u32 	%r17, %ctaid.z;
	mov.u32 	%r1, %nctaid.x;
	mov.u32 	%r18, %nctaid.y;
	mad.lo.s32 	%r19, %r17, %r18, %r16;
	mad.lo.s32 	%r20, %r19, %r1, %r15;
	mov.u32 	%r2, %ntid.x;
	mov.u32 	%r21, %ntid.y;
	mov.u32 	%r22, %ntid.z;
	mov.u32 	%r46, %tid.x;
	mov.u32 	%r23, %tid.y;
	mov.u32 	%r24, %tid.z;
	mad.lo.s32 	%r25, %r20, %r22, %r24;
	mad.lo.s32 	%r26, %r25, %r21, %r23;
	mad.lo.s32 	%r45, %r26, %r2, %r46;
	setp.ge.s32 	%p1, %r46, %r14;
	@%p1 bra 	$L__BB0_3;
	mov.u32 	%r44, %r46;
$L__BB0_2:
	shl.b32 	%r27, %r44, 2;
	mov.u32 	%r28, smem;
	add.s32 	%r29, %r28, %r27;
	mov.b32 	%r30, 0;
	st.shared.u32 	[%r29], %r30;
	add.s32 	%r44, %r44, %r2;
	setp.lt.s32 	%p2, %r44, %r14;
	@%p2 bra 	$L__BB0_2;
$L__BB0_3:
	barrier.cluster.arrive;
	barrier.cluster.wait;
	cvt.s64.s32 	%rd21, %r45;
	setp.le.u64 	%p3, %rd10, %rd21;
	@%p3 bra 	$L__BB0_6;
	add.s32 	%r7, %r13, -1;
	mov.u32 	%r31, smem;
	cvt.u64.u32 	%rd11, %r31;
	cvta.shared.u64 	%rd12, %rd11;
	mapa.u64	%rd2, %rd12, 0;
	mul.lo.s32 	%r8, %r2, %r1;
	cvta.to.global.u64 	%rd3, %rd9;
$L__BB0_5:
	shl.b64 	%rd13, %rd21, 2;
	add.s64 	%rd14, %rd3, %rd13;
	ld.global.nc.u32 	%r32, [%rd14];
	setp.lt.s32 	%p4, %r32, 0;
	setp.lt.s32 	%p5, %r32, %r13;
	selp.b32 	%r33, %r32, %r7, %p5;
	selp.b32 	%r34, 0, %r33, %p4;
	rem.s32 	%r35, %r34, %r14;
	mul.wide.s32 	%rd15, %r35, 4;
	add.s64 	%rd16, %rd2, %rd15;
	atom.add.u32 	%r36, [%rd16], 1;
	add.s32 	%r45, %r45, %r8;
	cvt.s64.s32 	%rd21, %r45;
	setp.gt.u64 	%p6, %rd10, %rd21;
	@%p6 bra 	$L__BB0_5;
$L__BB0_6:
	setp.ge.s32 	%p7, %r46, %r14;
	barrier.cluster.arrive;
	barrier.cluster.wait;
	@%p7 bra 	$L__BB0_9;
	cvta.to.global.u64 	%rd6, %rd8;
	mov.u32 	%r37, %cluster_ctarank;
	mul.lo.s32 	%r38, %r14, %r37;
	cvt.u64.u32 	%rd7, %r38;
	mov.u32 	%r40, smem;
$L__BB0_8:
	cvt.s64.s32 	%rd17, %r46;
	add.s64 	%rd18, %rd17, %rd7;
	shl.b64 	%rd19, %rd18, 2;
	add.s64 	%rd20, %rd6, %rd19;
	shl.b32 	%r39, %r46, 2;
	add.s32 	%r41, %r40, %r39;
	ld.shared.u32 	%r42, [%r41];
	atom.global.add.u32 	%r43, [%rd20], %r42;
	add.s32 	%r46, %r46, %r2;
	setp.lt.s32 	%p8, %r46, %r14;
	@%p8 bra 	$L__BB0_8;
$L__BB0_9:
	ret;

}


// ===== COMPILED SASS (sm_100) =====

	.target	sm_100

	.elftype	@"ET_EXEC"


//--------------------- .note.nv.tkinfo           --------------------------
	.section	.note.nv.tkinfo,"",@"SHT_NOTE"
	.sectionflags	@"SHF_NOTE_NV_TKINFO"
	.tkinfo
        /*0018*/ 	.word	0x00000002
        /*0030*/ 	.string	""
        /*0030*/ 	.string	"ptxas"
        /*0030*/ 	.string	"Cuda compilation tools, release 13.0, V13.0.88"
        /*0030*/ 	.string	"Build cuda_13.0.r13.0/compiler.36424714_0"
        /*0030*/ 	.string	"-arch sm_100 -m 64 "



//--------------------- .note.nv.cuinfo           --------------------------
	.section	.note.nv.cuinfo,"",@"SHT_NOTE"
	.sectionflags	@"SHF_NOTE_NV_CUINFO"
        /*0018*/ 	.short	0x0002
        /*001a*/ 	.short	0x0064
        /*001c*/ 	.short	0x0082
	.zero		2


//--------------------- .nv.info                  --------------------------
	.section	.nv.info,"",@"SHT_CUDA_INFO"
	.align	4


	//----- nvinfo : EIATTR_REGCOUNT
	.align		4
        /*0000*/ 	.byte	0x04, 0x2f
        /*0002*/ 	.short	(.L_1 - .L_0)
	.align		4
.L_0:
        /*0004*/ 	.word	index@(_Z6kernelPiiiPKim)
        /*0008*/ 	.word	0x00000014


	//----- nvinfo : EIATTR_FRAME_SIZE
	.align		4
.L_1:
        /*000c*/ 	.byte	0x04, 0x11
        /*000e*/ 	.short	(.L_3 - .L_2)
	.align		4
.L_2:
        /*0010*/ 	.word	index@(_Z6kernelPiiiPKim)
        /*0014*/ 	.word	0x00000000


	//----- nvinfo : EIATTR_MIN_STACK_SIZE
	.align		4
.L_3:
        /*0018*/ 	.byte	0x04, 0x12
        /*001a*/ 	.short	(.L_5 - .L_4)
	.align		4
.L_4:
        /*001c*/ 	.word	index@(_Z6kernelPiiiPKim)
        /*0020*/ 	.word	0x00000000
.L_5:


//--------------------- .nv.compat                --------------------------
	.section	.nv.compat,"",@"SHT_CUDA_COMPAT_INFO"
	.align	4
        /*0000*/ 	.byte	0x02, 0x09, 0x00, 0x00, 0x02, 0x02, 0x01, 0x00, 0x02, 0x05, 0x05, 0x00, 0x03, 0x07, 0x01, 0x01
        /*0010*/ 	.byte	0x02, 0x03, 0x00, 0x00, 0x02, 0x06, 0x01, 0x00, 0x04, 0x0b, 0x08, 0x00, 0x09, 0x00, 0x00, 0x00
        /*0020*/ 	.byte	0x00, 0x00, 0x00, 0x00


//--------------------- .nv.info._Z6kernelPiiiPKim --------------------------
	.section	.nv.info._Z6kernelPiiiPKim,"",@"SHT_CUDA_INFO"
	.sectionflags	@""
	.align	4


	//----- nvinfo : EIATTR_CUDA_API_VERSION
	.align		4
        /*0000*/ 	.byte	0x04, 0x37
        /*0002*/ 	.short	(.L_7 - .L_6)
.L_6:
        /*0004*/ 	.word	0x00000082


	//----- nvinfo : EIATTR_KPARAM_INFO
	.align		4
.L_7:
        /*0008*/ 	.byte	0x04, 0x17
        /*000a*/ 	.short	(.L_9 - .L_8)
.L_8:
        /*000c*/ 	.word	0x00000000
        /*0010*/ 	.short	0x0004
        /*0012*/ 	.short	0x0018
        /*0014*/ 	.byte	0x00, 0xf0, 0x21, 0x00


	//----- nvinfo : EIATTR_KPARAM_INFO
	.align		4
.L_9:
        /*0018*/ 	.byte	0x04, 0x17
        /*001a*/ 	.short	(.L_11 - .L_10)
.L_10:
        /*001c*/ 	.word	0x00000000
        /*0020*/ 	.short	0x0003
        /*0022*/ 	.short	0x0010
        /*0024*/ 	.byte	0x00, 0xf5, 0x21, 0x00


	//----- nvinfo : EIATTR_KPARAM_INFO
	.align		4
.L_11:
        /*0028*/ 	.byte	0x04, 0x17
        /*002a*/ 	.short	(.L_13 - .L_12)
.L_12:
        /*002c*/ 	.word	0x00000000
        /*0030*/ 	.short	0x0002
        /*0032*/ 	.short	0x000c
        /*0034*/ 	.byte	0x00, 0xf0, 0x11, 0x00


	//----- nvinfo : EIATTR_KPARAM_INFO
	.align		4
.L_13:
        /*0038*/ 	.byte	0x04, 0x17
        /*003a*/ 	.short	(.L_15 - .L_14)
.L_14:
        /*003c*/ 	.word	0x00000000
        /*0040*/ 	.short	0x0001
        /*0042*/ 	.short	0x0008
        /*0044*/ 	.byte	0x00, 0xf0, 0x11, 0x00


	//----- nvinfo : EIATTR_KPARAM_INFO
	.align		4
.L_15:
        /*0048*/ 	.byte	0x04, 0x17
        /*004a*/ 	.short	(.L_17 - .L_16)
.L_16:
        /*004c*/ 	.word	0x00000000
        /*0050*/ 	.short	0x0000
        /*0052*/ 	.short	0x0000
        /*0054*/ 	.byte	0x00, 0xf5, 0x21, 0x00


	//----- nvinfo : EIATTR_SPARSE_MMA_MASK
	.align		4
.L_17:
        /*0058*/ 	.byte	0x03, 0x50
        /*005a*/ 	.short	0x0000


	//----- nvinfo : EIATTR_MAXREG_COUNT
	.align		4
        /*005c*/ 	.byte	0x03, 0x1b
        /*005e*/ 	.short	0x00ff


	//----- nvinfo : EIATTR_NUM_BARRIERS
	.align		4
        /*0060*/ 	.byte	0x02, 0x4c
        /*0062*/ 	.byte	0x01
	.zero		1


	//----- nvinfo : EIATTR_MERCURY_ISA_VERSION
	.align		4
        /*0064*/ 	.byte	0x03, 0x5f
        /*0066*/ 	.short	0x0101


	//----- nvinfo : EIATTR_COOP_GROUP_MASK_REGIDS
	.align		4
        /*0068*/ 	.byte	0x04, 0x29
        /*006a*/ 	.short	(.L_19 - .L_18)


	//   ....[0]....
.L_18:
        /*006c*/ 	.word	0xffffffff


	//   ....[1]....
        /*0070*/ 	.word	0xffffffff


	//----- nvinfo : EIATTR_COOP_GROUP_INSTR_OFFSETS
	.align		4
.L_19:
        /*0074*/ 	.byte	0x04, 0x28
        /*0076*/ 	.short	(.L_21 - .L_20)


	//   ....[0]....
.L_20:
        /*0078*/ 	.word	0x00000280


	//   ....[1]....
        /*007c*/ 	.word	0x00000750


	//----- nvinfo : EIATTR_VRC_CTA_INIT_COUNT
	.align		4
.L_21:
        /*0080*/ 	.byte	0x02, 0x4a
	.zero		1
	.zero		1


	//----- nvinfo : EIATTR_EXIT_INSTR_OFFSETS
	.align		4
        /*0084*/ 	.byte	0x04, 0x1c
        /*0086*/ 	.short	(.L_23 - .L_22)


	//   ....[0]....
.L_22:
        /*0088*/ 	.word	0x000007b0


	//   ....[1]....
        /*008c*/ 	.word	0x000008b0


	//----- nvinfo : EIATTR_CRS_STACK_SIZE
	.align		4
.L_23:
        /*0090*/ 	.byte	0x04, 0x1e
        /*0092*/ 	.short	(.L_25 - .L_24)
.L_24:
        /*0094*/ 	.word	0x00000000


	//----- nvinfo : EIATTR_CBANK_PARAM_SIZE
	.align		4
.L_25:
        /*0098*/ 	.byte	0x03, 0x19
        /*009a*/ 	.short	0x0020


	//----- nvinfo : EIATTR_PARAM_CBANK
	.align		4
        /*009c*/ 	.byte	0x04, 0x0a
        /*009e*/ 	.short	(.L_27 - .L_26)
	.align		4
.L_26:
        /*00a0*/ 	.word	index@(.nv.constant0._Z6kernelPiiiPKim)
        /*00a4*/ 	.short	0x0380
        /*00a6*/ 	.short	0x0020


	//----- nvinfo : EIATTR_SW_WAR
	.align		4
.L_27:
        /*00a8*/ 	.byte	0x04, 0x36
        /*00aa*/ 	.short	(.L_29 - .L_28)
.L_28:
        /*00ac*/ 	.word	0x00000008
.L_29:


//--------------------- .nv.callgraph             --------------------------
	.section	.nv.callgraph,"",@"SHT_CUDA_CALLGRAPH"
	.align	4
	.sectionentsize	8
	.align		4
        /*0000*/ 	.word	0x00000000
	.align		4
        /*0004*/ 	.word	0xffffffff
	.align		4
        /*0008*/ 	.word	0x00000000
	.align		4
        /*000c*/ 	.word	0xfffffffe
	.align		4
        /*0010*/ 	.word	0x00000000
	.align		4
        /*0014*/ 	.word	0xfffffffd
	.align		4
        /*0018*/ 	.word	0x00000000
	.align		4
        /*001c*/ 	.word	0xfffffffc


//--------------------- .text._Z6kernelPiiiPKim   --------------------------
	.section	.text._Z6kernelPiiiPKim,"ax",@progbits
	.align	128
        .global         _Z6kernelPiiiPKim
        .type           _Z6kernelPiiiPKim,@function
        .size           _Z6kernelPiiiPKim,(.L_x_16 - _Z6kernelPiiiPKim)
        .other          _Z6kernelPiiiPKim,@"STO_CUDA_ENTRY STV_DEFAULT"
_Z6kernelPiiiPKim:
.text._Z6kernelPiiiPKim:
[----:B------:R-:W-:Y:S01]  /*0000*/  LDC R1, c[0x0][0x37c] ;  /* 0x0000df00ff017b82 */ /* 0x000fe20000000800 */
[----:B------:R-:W0:Y:S07]  /*0010*/  S2R R0, SR_TID.X ;  /* 0x0000000000007919 */ /* 0x000e2e0000002100 */
[----:B------:R-:W-:Y:S01]  /*0020*/  S2UR UR4, SR_CTAID.Y ;  /* 0x00000000000479c3 */ /* 0x000fe20000002600 */
[----:B------:R-:W1:Y:S01]  /*0030*/  LDCU UR10, c[0x0][0x38c] ;  /* 0x00007180ff0a77ac */ /* 0x000e620008000800 */
[----:B------:R-:W-:Y:S01]  /*0040*/  BSSY.RECONVERGENT B0, `(.L_x_0) ;  /* 0x000001a000007945 */ /* 0x000fe20003800200 */
[----:B------:R-:W2:Y:S01]  /*0050*/  S2R R9, SR_TID.Z ;  /* 0x0000000000097919 */ /* 0x000ea20000002300 */
[----:B------:R-:W3:Y:S01]  /*0060*/  LDCU UR8, c[0x0][0x370] ;  /* 0x00006e00ff0877ac */ /* 0x000ee20008000800 */
[----:B------:R-:W4:Y:S03]  /*0070*/  S2R R5, SR_TID.Y ;  /* 0x0000000000057919 */ /* 0x000f260000002200 */
[----:B------:R-:W5:Y:S01]  /*0080*/  S2UR UR6, SR_CTAID.Z ;  /* 0x00000000000679c3 */ /* 0x000f620000002700 */
[----:B------:R-:W5:Y:S07]  /*0090*/  LDCU UR7, c[0x0][0x374] ;  /* 0x00006e80ff0777ac */ /* 0x000f6e0008000800 */
[----:B------:R-:W3:Y:S01]  /*00a0*/  S2UR UR5, SR_CTAID.X ;  /* 0x00000000000579c3 */ /* 0x000ee20000002500 */
[----:B-1----:R-:W-:-:S07]  /*00b0*/  IMAD.U32 R7, RZ, RZ, UR10 ;  /* 0x0000000aff077e24 */ /* 0x002fce000f8e00ff */
[----:B------:R-:W1:Y:S01]  /*00c0*/  LDC R3, c[0x0][0x360] ;  /* 0x0000d800ff037b82 */ /* 0x000e620000000800 */
[----:B------:R-:W4:Y:S01]  /*00d0*/  LDCU UR9, c[0x0][0x364] ;  /* 0x00006c80ff0977ac */ /* 0x000f220008000800 */
[----:B0-----:R-:W-:-:S06]  /*00e0*/  ISETP.GE.AND P0, PT, R0, R7, PT ;  /* 0x000000070000720c */ /* 0x001fcc0003f06270 */
[----:B------:R-:W2:Y:S01]  /*00f0*/  LDC R2, c[0x0][0x368] ;  /* 0x0000da00ff027b82 */ /* 0x000ea20000000800 */
[----:B-----5:R-:W-:-:S04]  /*0100*/  UIMAD UR4, UR6, UR7, UR4 ;  /* 0x00000007060472a4 */ /* 0x020fc8000f8e0204 */
[----:B---3--:R-:W-:-:S06]  /*0110*/  UIMAD UR4, UR4, UR8, UR5 ;  /* 0x00000008040472a4 */ /* 0x008fcc000f8e0205 */
[----:B--2---:R-:W-:-:S04]  /*0120*/  IMAD R2, R2, UR4, R9 ;  /* 0x0000000402027c24 */ /* 0x004fc8000f8e0209 */
[----:B----4-:R-:W-:Y:S01]  /*0130*/  IMAD R2, R2, UR9, R5 ;  /* 0x0000000902027c24 */ /* 0x010fe2000f8e0205 */
[----:B-1----:R-:W-:Y:S06]  /*0140*/  @P0 BRA `(.L_x_1) ;  /* 0x0000000000240947 */ /* 0x002fec0003800000 */
[----:B------:R-:W0:Y:S01]  /*0150*/  S2R R6, SR_CgaCtaId ;  /* 0x0000000000067919 */ /* 0x000e220000008800 */
[----:B------:R-:W-:Y:S01]  /*0160*/  MOV R5, 0x400 ;  /* 0x0000040000057802 */ /* 0x000fe20000000f00 */
[----:B------:R-:W-:-:S03]  /*0170*/  IMAD.MOV.U32 R4, RZ, RZ, R0 ;  /* 0x000000ffff047224 */ /* 0x000fc600078e0000 */
[----:B0-----:R-:W-:-:S07]  /*0180*/  LEA R5, R6, R5, 0x18 ;  /* 0x0000000506057211 */ /* 0x001fce00078ec0ff */
.L_x_2:
[----:B------:R-:W-:Y:S02]  /*0190*/  IMAD R6, R4, 0x4, R5 ;  /* 0x0000000404067824 */ /* 0x000fe400078e0205 */
[----:B------:R-:W-:-:S03]  /*01a0*/  IMAD.IADD R4, R3, 0x1, R4 ;  /* 0x0000000103047824 */ /* 0x000fc600078e0204 */
[----:B------:R0:W-:Y:S02]  /*01b0*/  STS [R6], RZ ;  /* 0x000000ff06007388 */ /* 0x0001e40000000800 */
[----:B------:R-:W-:-:S13]  /*01c0*/  ISETP.GE.AND P0, PT, R4, R7, PT ;  /* 0x000000070400720c */ /* 0x000fda0003f06270 */
[----:B0-----:R-:W-:Y:S05]  /*01d0*/  @!P0 BRA `(.L_x_2) ;  /* 0xfffffffc00ec8947 */ /* 0x001fea000383ffff */
.L_x_1:
[----:B------:R-:W-:Y:S05]  /*01e0*/  BSYNC.RECONVERGENT B0 ;  /* 0x0000000000007941 */ /* 0x000fea0003800200 */
.L_x_0:
[----:B------:R-:W0:Y:S01]  /*01f0*/  LDCU UR4, c[0x0][0x36c] ;  /* 0x00006d80ff0477ac */ /* 0x000e220008000800 */
[----:B------:R-:W-:Y:S01]  /*0200*/  IMAD R2, R2, R3, R0 ;  /* 0x0000000302027224 */ /* 0x000fe200078e0200 */
[----:B0-----:R-:W-:-:S09]  /*0210*/  UISETP.EQ.U32.AND UP0, UPT, UR4, 0x1, UPT ;  /* 0x000000010400788c */ /* 0x001fd2000bf02070 */
[----:B------:R-:W-:Y:S05]  /*0220*/  BRA.U !UP0, `(.L_x_3) ;  /* 0x0000000108147547 */ /* 0x000fea000b800000 */
[----:B------:R-:W-:Y:S06]  /*0230*/  MEMBAR.ALL.GPU ;  /* 0x0000000000007992 */ /* 0x000fec000000a000 */
[----:B------:R-:W-:-:S00]  /*0240*/  ERRBAR ;  /* 0x00000000000079ab */ /* 0x000fc00000000000 */
[----:B------:R-:W-:Y:S08]  /*0250*/  CGAERRBAR ;  /* 0x00000000000075ab */ /* 0x000ff00000000000 */
[----:B------:R-:W-:Y:S01]  /*0260*/  UCGABAR_ARV ;  /* 0x00000000000079c7 */ /* 0x000fe20008000000 */
[----:B------:R-:W-:Y:S05]  /*0270*/  BRA `(.L_x_4) ;  /* 0x0000000000047947 */ /* 0x000fea0003800000 */
.L_x_3:
[----:B------:R-:W-:Y:S01]  /*0280*/  NOP ;  /* 0x0000000000007918 */ /* 0x000fe20000000000 */
.L_x_4:
[----:B------:R-:W-:Y:S05]  /*0290*/  BRA.U !UP0, `(.L_x_5) ;  /* 0x00000001080c7547 */ /* 0x000fea000b800000 */
[----:B------:R-:W-:Y:S01]  /*02a0*/  UCGABAR_WAIT ;  /* 0x0000000000007dc7 */ /* 0x000fe20008000000 */
[----:B------:R-:W-:Y:S01]  /*02b0*/  CCTL.IVALL ;  /* 0x00000000ff00798f */ /* 0x000fe20002000000 */
[----:B------:R-:W-:Y:S05]  /*02c0*/  BRA `(.L_x_6) ;  /* 0x0000000000047947 */ /* 0x000fea0003800000 */
.L_x_5:
[----:B------:R-:W-:Y:S06]  /*02d0*/  BAR.SYNC.DEFER_BLOCKING 0x0 ;  /* 0x0000000000007b1d */ /* 0x000fec0000010000 */
.L_x_6:
[----:B------:R-:W0:Y:S01]  /*02e0*/  LDCU.64 UR4, c[0x0][0x398] ;  /* 0x00007300ff0477ac */ /* 0x000e220008000a00 */
[----:B------:R-:W-:Y:S01]  /*02f0*/  SHF.R.S32.HI R5, RZ, 0x1f, R2 ;  /* 0x0000001fff057819 */ /* 0x000fe20000011402 */
[----:B------:R-:W-:Y:S01]  /*0300*/  BSSY.RECONVERGENT B0, `(.L_x_7) ;  /* 0x000003b000007945 */ /* 0x000fe20003800200 */
[----:B------:R-:W1:Y:S01]  /*0310*/  LDCU.64 UR6, c[0x0][0x358] ;  /* 0x00006b00ff0677ac */ /* 0x000e620008000a00 */
[----:B------:R-:W2:Y:S01]  /*0320*/  LDCU.64 UR12, c[0x0][0x398] ;  /* 0x00007300ff0c77ac */ /* 0x000ea20008000a00 */
[----:B------:R-:W3:Y:S01]  /*0330*/  LDCU.64 UR10, c[0x0][0x388] ;  /* 0x00007100ff0a77ac */ /* 0x000ee20008000a00 */
[----:B0-----:R-:W-:-:S04]  /*0340*/  ISETP.GE.U32.AND P0, PT, R2, UR4, PT ;  /* 0x0000000402007c0c */ /* 0x001fc8000bf06070 */
[----:B------:R-:W-:Y:S01]  /*0350*/  ISETP.GE.U32.AND.EX P0, PT, R5, UR5, PT, P0 ;  /* 0x0000000505007c0c */ /* 0x000fe2000bf06100 */
[----:B------:R-:W0:-:S12]  /*0360*/  LDCU.64 UR4, c[0x0][0x390] ;  /* 0x00007200ff0477ac */ /* 0x000e180008000a00 */
[----:B-123--:R-:W-:Y:S05]  /*0370*/  @P0 BRA `(.L_x_8) ;  /* 0x0000000000cc0947 */ /* 0x00efea0003800000 */
[----:B------:R-:W-:Y:S01]  /*0380*/  IABS R6, R7 ;  /* 0x0000000700067213 */ /* 0x000fe20000000000 */
[----:B------:R-:W1:Y:S01]  /*0390*/  S2R R13, SR_CgaCtaId ;  /* 0x00000000000d7919 */ /* 0x000e620000008800 */
[----:B------:R-:W2:Y:S01]  /*03a0*/  LDC R12, c[0x0][0x388] ;  /* 0x0000e200ff0c7b82 */ /* 0x000ea20000000800 */
[----:B------:R-:W-:Y:S01]  /*03b0*/  MOV R8, 0x400 ;  /* 0x0000040000087802 */ /* 0x000fe20000000f00 */
[----:B------:R-:W3:Y:S01]  /*03c0*/  I2F.RP R4, R6 ;  /* 0x0000000600047306 */ /* 0x000ee20000209400 */
[----:B------:R-:W4:Y:S01]  /*03d0*/  S2R R10, SR_SWINHI ;  /* 0x00000000000a7919 */ /* 0x000f220000002f00 */
[----:B------:R-:W-:Y:S01]  /*03e0*/  IMAD.MOV.U32 R15, RZ, RZ, R5 ;  /* 0x000000ffff0f7224 */ /* 0x000fe200078e0005 */
[----:B------:R-:W-:-:S05]  /*03f0*/  ISETP.NE.AND P1, PT, R7, RZ, PT ;  /* 0x000000ff0700720c */ /* 0x000fca0003f25270 */
[----:B---3--:R-:W3:Y:S01]  /*0400*/  MUFU.RCP R4, R4 ;  /* 0x0000000400047308 */ /* 0x008ee20000001000 */
[----:B-1----:R-:W-:Y:S01]  /*0410*/  LEA R13, R13, R8, 0x18 ;  /* 0x000000080d0d7211 */ /* 0x002fe200078ec0ff */
[----:B------:R-:W-:Y:S02]  /*0420*/  IMAD.MOV.U32 R8, RZ, RZ, RZ ;  /* 0x000000ffff087224 */ /* 0x000fe400078e00ff */
[----:B---3--:R-:W-:Y:S01]  /*0430*/  VIADD R9, R4, 0xffffffe ;  /* 0x0ffffffe04097836 */ /* 0x008fe20000000000 */
[----:B------:R-:W-:Y:S02]  /*0440*/  MOV R4, R13 ;  /* 0x0000000d00047202 */ /* 0x000fe40000000f00 */
[----:B----4-:R-:W-:Y:S01]  /*0450*/  MOV R5, R10 ;  /* 0x0000000a00057202 */ /* 0x010fe20000000f00 */
[----:B--2---:R-:W-:Y:S01]  /*0460*/  VIADD R10, R12, 0xffffffff ;  /* 0xffffffff0c0a7836 */ /* 0x004fe20000000000 */
[----:B------:R-:W-:Y:S02]  /*0470*/  PRMT R4, RZ, 0x654, R4 ;  /* 0x00000654ff047816 */ /* 0x000fe40000000004 */
[----:B------:R-:W-:Y:S01]  /*0480*/  MOV R5, R5 ;  /* 0x0000000500057202 */ /* 0x000fe20000000f00 */
[----:B------:R-:W1:Y:S02]  /*0490*/  F2I.FTZ.U32.TRUNC.NTZ R9, R9 ;  /* 0x0000000900097305 */ /* 0x000e64000021f000 */
[----:B-1----:R-:W-:-:S04]  /*04a0*/  IMAD.MOV R11, RZ, RZ, -R9 ;  /* 0x000000ffff0b7224 */ /* 0x002fc800078e0a09 */
[----:B------:R-:W-:-:S04]  /*04b0*/  IMAD R11, R11, R6, RZ ;  /* 0x000000060b0b7224 */ /* 0x000fc800078e02ff */
[----:B------:R-:W-:Y:S01]  /*04c0*/  IMAD.HI.U32 R8, R9, R11, R8 ;  /* 0x0000000b09087227 */ /* 0x000fe200078e0008 */
[----:B------:R-:W-:-:S03]  /*04d0*/  LOP3.LUT R9, RZ, R7, RZ, 0x33, !PT ;  /* 0x00000007ff097212 */ /* 0x000fc600078e33ff */
[----:B------:R-:W-:-:S07]  /*04e0*/  IMAD R11, R3, UR8, RZ ;  /* 0x00000008030b7c24 */ /* 0x000fce000f8e02ff */
.L_x_9:
[----:B01----:R-:W-:-:S04]  /*04f0*/  LEA R12, P0, R2, UR4, 0x2 ;  /* 0x00000004020c7c11 */ /* 0x003fc8000f8010ff */
[----:B------:R-:W-:-:S06]  /*0500*/  LEA.HI.X R13, R2, UR5, R15, 0x2, P0 ;  /* 0x00000005020d7c11 */ /* 0x000fcc00080f140f */
[----:B------:R-:W2:Y:S01]  /*0510*/  LDG.E.CONSTANT R13, desc[UR6][R12.64] ;  /* 0x000000060c0d7981 */ /* 0x000ea2000c1e9900 */
[----:B------:R-:W-:Y:S01]  /*0520*/  IMAD.IADD R2, R11, 0x1, R2 ;  /* 0x000000010b027824 */ /* 0x000fe200078e0202 */
[C---:B--2---:R-:W-:Y:S02]  /*0530*/  ISETP.GE.AND P2, PT, R13.reuse, UR10, PT ;  /* 0x0000000a0d007c0c */ /* 0x044fe4000bf46270 */
[C---:B------:R-:W-:Y:S02]  /*0540*/  ISETP.GE.AND P0, PT, R13.reuse, RZ, PT ;  /* 0x000000ff0d00720c */ /* 0x040fe40003f06270 */
[----:B------:R-:W-:-:S04]  /*0550*/  SEL R7, R13, R10, !P2 ;  /* 0x0000000a0d077207 */ /* 0x000fc80005000000 */
[----:B------:R-:W-:Y:S01]  /*0560*/  SEL R14, R7, RZ, P0 ;  /* 0x000000ff070e7207 */ /* 0x000fe20000000000 */
[----:B------:R-:W-:-:S03]  /*0570*/  IMAD.U32 R7, RZ, RZ, UR11 ;  /* 0x0000000bff077e24 */ /* 0x000fc6000f8e00ff */
[----:B------:R-:W-:Y:S02]  /*0580*/  IABS R17, R14 ;  /* 0x0000000e00117213 */ /* 0x000fe40000000000 */
[----:B------:R-:W-:Y:S02]  /*0590*/  IABS R16, R7 ;  /* 0x0000000700107213 */ /* 0x000fe40000000000 */
[----:B------:R-:W-:Y:S01]  /*05a0*/  ISETP.GE.AND P2, PT, R14, RZ, PT ;  /* 0x000000ff0e00720c */ /* 0x000fe20003f46270 */
[----:B------:R-:W-:-:S04]  /*05b0*/  IMAD.HI.U32 R15, R8, R17, RZ ;  /* 0x00000011080f7227 */ /* 0x000fc800078e00ff */
[----:B------:R-:W-:-:S04]  /*05c0*/  IMAD.MOV R12, RZ, RZ, -R15 ;  /* 0x000000ffff0c7224 */ /* 0x000fc800078e0a0f */
[----:B------:R-:W-:Y:S01]  /*05d0*/  IMAD R13, R16, R12, R17 ;  /* 0x0000000c100d7224 */ /* 0x000fe200078e0211 */
[----:B------:R-:W-:Y:S01]  /*05e0*/  SHF.R.S32.HI R15, RZ, 0x1f, R2 ;  /* 0x0000001fff0f7819 */ /* 0x000fe20000011402 */
[----:B------:R-:W-:-:S03]  /*05f0*/  IMAD.MOV.U32 R17, RZ, RZ, 0x1 ;  /* 0x00000001ff117424 */ /* 0x000fc600078e00ff */
[----:B------:R-:W-:-:S13]  /*0600*/  ISETP.GT.U32.AND P0, PT, R6, R13, PT ;  /* 0x0000000d0600720c */ /* 0x000fda0003f04070 */
[----:B------:R-:W-:-:S05]  /*0610*/  @!P0 IMAD.IADD R13, R13, 0x1, -R16 ;  /* 0x000000010d0d8824 */ /* 0x000fca00078e0a10 */
[----:B------:R-:W-:-:S13]  /*0620*/  ISETP.GT.U32.AND P0, PT, R6, R13, PT ;  /* 0x0000000d0600720c */ /* 0x000fda0003f04070 */
[----:B------:R-:W-:Y:S01]  /*0630*/  @!P0 IMAD.IADD R13, R13, 0x1, -R16 ;  /* 0x000000010d0d8824 */ /* 0x000fe200078e0a10 */
[----:B------:R-:W-:-:S03]  /*0640*/  ISETP.GE.U32.AND P0, PT, R2, UR12, PT ;  /* 0x0000000c02007c0c */ /* 0x000fc6000bf06070 */
[----:B------:R-:W-:Y:S01]  /*0650*/  @!P2 IMAD.MOV R13, RZ, RZ, -R13 ;  /* 0x000000ffff0da224 */ /* 0x000fe200078e0a0d */
[----:B------:R-:W-:-:S04]  /*0660*/  ISETP.GE.U32.AND.EX P0, PT, R15, UR13, PT, P0 ;  /* 0x0000000d0f007c0c */ /* 0x000fc8000bf06100 */
[----:B------:R-:W-:-:S05]  /*0670*/  SEL R13, R9, R13, !P1 ;  /* 0x0000000d090d7207 */ /* 0x000fca0004800000 */
[----:B------:R-:W-:-:S05]  /*0680*/  IMAD.WIDE R12, R13, 0x4, R4 ;  /* 0x000000040d0c7825 */ /* 0x000fca00078e0204 */
[----:B------:R1:W-:Y:S01]  /*0690*/  ATOM.E.ADD.STRONG.GPU PT, RZ, desc[UR6][R12.64], R17 ;  /* 0x800000110cff798a */ /* 0x0003e200081ef106 */
[----:B------:R-:W-:Y:S05]  /*06a0*/  @!P0 BRA `(.L_x_9) ;  /* 0xfffffffc00908947 */ /* 0x000fea000383ffff */
.L_x_8:
[----:B0-----:R-:W-:Y:S05]  /*06b0*/  BSYNC.RECONVERGENT B0 ;  /* 0x0000000000007941 */ /* 0x001fea0003800200 */
.L_x_7:
[----:B------:R-:W0:Y:S01]  /*06c0*/  LDCU UR4, c[0x0][0x36c] ;  /* 0x00006d80ff0477ac */ /* 0x000e220008000800 */
[----:B------:R-:W-:Y:S01]  /*06d0*/  ISETP.GE.AND P0, PT, R0, R7, PT ;  /* 0x000000070000720c */ /* 0x000fe20003f06270 */
[----:B0-----:R-:W-:-:S09]  /*06e0*/  UISETP.EQ.U32.AND UP0, UPT, UR4, 0x1, UPT ;  /* 0x000000010400788c */ /* 0x001fd2000bf02070 */
[----:B------:R-:W-:Y:S05]  /*06f0*/  BRA.U !UP0, `(.L_x_10) ;  /* 0x0000000108147547 */ /* 0x000fea000b800000 */
[----:B------:R-:W-:Y:S06]  /*0700*/  MEMBAR.ALL.GPU ;  /* 0x0000000000007992 */ /* 0x000fec000000a000 */
[----:B------:R-:W-:-:S00]  /*0710*/  ERRBAR ;  /* 0x00000000000079ab */ /* 0x000fc00000000000 */
[----:B------:R-:W-:Y:S08]  /*0720*/  CGAERRBAR ;  /* 0x00000000000075ab */ /* 0x000ff00000000000 */
[----:B------:R-:W-:Y:S01]  /*0730*/  UCGABAR_ARV ;  /* 0x00000000000079c7 */ /* 0x000fe20008000000 */
[----:B------:R-:W-:Y:S05]  /*0740*/  BRA `(.L_x_11) ;  /* 0x0000000000047947 */ /* 0x000fea0003800000 */
.L_x_10:
[----:B------:R-:W-:Y:S01]  /*0750*/  NOP ;  /* 0x0000000000007918 */ /* 0x000fe20000000000 */
.L_x_11:
[----:B------:R-:W-:Y:S05]  /*0760*/  BRA.U !UP0, `(.L_x_12) ;  /* 0x00000001080c7547 */ /* 0x000fea000b800000 */
[----:B------:R-:W-:Y:S01]  /*0770*/  UCGABAR_WAIT ;  /* 0x0000000000007dc7 */ /* 0x000fe20008000000 */
[----:B------:R-:W-:Y:S01]  /*0780*/  CCTL.IVALL ;  /* 0x00000000ff00798f */ /* 0x000fe20002000000 */
[----:B------:R-:W-:Y:S05]  /*0790*/  BRA `(.L_x_13) ;  /* 0x0000000000047947 */ /* 0x000fea0003800000 */
.L_x_12:
[----:B------:R-:W-:Y:S06]  /*07a0*/  BAR.SYNC.DEFER_BLOCKING 0x0 ;  /* 0x0000000000007b1d */ /* 0x000fec0000010000 */
.L_x_13:
[----:B------:R-:W-:Y:S05]  /*07b0*/  @P0 EXIT ;  /* 0x000000000000094d */ /* 0x000fea0003800000 */
[----:B------:R-:W0:Y:S01]  /*07c0*/  S2UR UR5, SR_CgaCtaId ;  /* 0x00000000000579c3 */ /* 0x000e220000008800 */
[----:B------:R-:W-:Y:S01]  /*07d0*/  UMOV UR4, 0x400 ;  /* 0x0000040000047882 */ /* 0x000fe20000000000 */
[----:B------:R-:W2:Y:S01]  /*07e0*/  LDCU.64 UR8, c[0x0][0x380] ;  /* 0x00007000ff0877ac */ /* 0x000ea20008000a00 */
[----:B0-----:R-:W-:Y:S01]  /*07f0*/  IMAD R9, R7, UR5, RZ ;  /* 0x0000000507097c24 */ /* 0x001fe2000f8e02ff */
[----:B--2---:R-:W-:-:S12]  /*0800*/  ULEA UR4, UR5, UR4, 0x18 ;  /* 0x0000000405047291 */ /* 0x004fd8000f8ec0ff */
.L_x_14:
[----:B------:R-:W-:Y:S02]  /*0810*/  LEA R2, R0, UR4, 0x2 ;  /* 0x0000000400027c11 */ /* 0x000fe4000f8e10ff */
[----:B0-----:R-:W-:-:S03]  /*0820*/  IADD3 R5, P0, PT, R9, R0, RZ ;  /* 0x0000000009057210 */ /* 0x001fc60007f1e0ff */
[----:B------:R-:W0:Y:S01]  /*0830*/  LDS R11, [R2] ;  /* 0x00000000020b7984 */ /* 0x000e220000000800 */
[----:B------:R-:W-:Y:S01]  /*0840*/  LEA.HI.X.SX32 R6, R0, RZ, 0x1, P0 ;  /* 0x000000ff00067211 */ /* 0x000fe200000f0eff */
[----:B------:R-:W-:Y:S01]  /*0850*/  IMAD.IADD R0, R3, 0x1, R0 ;  /* 0x0000000103007824 */ /* 0x000fe200078e0200 */
[----:B------:R-:W-:-:S04]  /*0860*/  LEA R4, P0, R5, UR8, 0x2 ;  /* 0x0000000805047c11 */ /* 0x000fc8000f8010ff */
[----:B------:R-:W-:Y:S02]  /*0870*/  LEA.HI.X R5, R5, UR9, R6, 0x2, P0 ;  /* 0x0000000905057c11 */ /* 0x000fe400080f1406 */
[----:B------:R-:W-:-:S03]  /*0880*/  ISETP.GE.AND P0, PT, R0, R7, PT ;  /* 0x000000070000720c */ /* 0x000fc60003f06270 */
[----:B0-----:R0:W-:Y:S10]  /*0890*/  REDG.E.ADD.STRONG.GPU desc[UR6][R4.64], R11 ;  /* 0x0000000b0400798e */ /* 0x0011f4000c12e106 */
[----:B------:R-:W-:Y:S05]  /*08a0*/  @!P0 BRA `(.L_x_14) ;  /* 0xfffffffc00d88947 */ /* 0x000fea000383ffff */
[----:B------:R-:W-:Y:S05]  /*08b0*/  EXIT ;  /* 0x000000000000794d */ /* 0x000fea0003800000 */
.L_x_15:
[----:B------:R-:W-:-:S00]  /*08c0*/  BRA `(.L_x_15) ;  /* 0xfffffffc00fc7947 */ /* 0x000fc0000383ffff */
[----:B------:R-:W-:-:S00]  /*08d0*/  NOP ;  /* 0x0000000000007918 */ /* 0x000fc00000000000 */
        /* <DEDUP_REMOVED lines=10> */
.L_x_16:


//--------------------- .nv.shared._Z6kernelPiiiPKim --------------------------
	.section	.nv.shared._Z6kernelPiiiPKim,"aw",@nobits
	.sectionflags	@""
	.align	16
	.zero		1024


//--------------------- .nv.shared.reserved.0     --------------------------
	.section	.nv.shared.reserved.0,"aw",@nobits
	.weak		__nv_reservedSMEM_offset_0_alias
	.size		__nv_reservedSMEM_offset_0_alias, 0, 64
	.other		__nv_reservedSMEM_offset_0_alias,@"STO_CUDA_RESERVED_SHARED STV_DEFAULT"
__nv_reservedSMEM_offset_0_alias:
	.zero		0
	.zero		64


//--------------------- .nv.constant0._Z6kernelPiiiPKim --------------------------
	.section	.nv.constant0._Z6kernelPiiiPKim,"a",@progbits
	.sectionflags	@""
	.align	4
.nv.constant0._Z6kernelPiiiPKim:
	.zero		928


//--------------------- SYMBOLS --------------------------

	.type		.nv.reservedSmem.offset0,@object
	.size		.nv.reservedSmem.offset0,0x4
	.type		.nv.reservedSmem.cap,@object
	.size		.nv.reservedSmem.cap,0x4
